	.headerflags	@"EF_CUDA_TEXMODE_UNIFIED EF_CUDA_64BIT_ADDRESS EF_CUDA_SM86 EF_CUDA_VIRTUAL_SM(EF_CUDA_SM86)"
	.elftype	@"ET_EXEC"


//--------------------- .nv.info                  --------------------------
	.section	.nv.info,"",@"SHT_CUDA_INFO"
	.align	4


	//----- nvinfo : EIATTR_REGCOUNT
	.align		4
        /*0000*/ 	.byte	0x04, 0x2f
        /*0002*/ 	.short	(.L_1 - .L_0)
	.align		4
.L_0:
        /*0004*/ 	.word	index@(triton_)
        /*0008*/ 	.word	0x0000001e


	//----- nvinfo : EIATTR_MIN_STACK_SIZE
	.align		4
.L_1:
        /*000c*/ 	.byte	0x04, 0x12
        /*000e*/ 	.short	(.L_3 - .L_2)
	.align		4
.L_2:
        /*0010*/ 	.word	index@(triton_)
        /*0014*/ 	.word	0x00000000


	//----- nvinfo : EIATTR_FRAME_SIZE
	.align		4
.L_3:
        /*0018*/ 	.byte	0x04, 0x11
        /*001a*/ 	.short	(.L_5 - .L_4)
	.align		4
.L_4:
        /*001c*/ 	.word	index@(triton_)
        /*0020*/ 	.word	0x00000000


	//----- nvinfo : EIATTR_MIN_STACK_SIZE
	.align		4
.L_5:
        /*0024*/ 	.byte	0x04, 0x12
        /*0026*/ 	.short	(.L_7 - .L_6)
	.align		4
.L_6:
        /*0028*/ 	.word	index@(triton_)
        /*002c*/ 	.word	0x00000000
.L_7:


//--------------------- .nv.info.triton_          --------------------------
	.section	.nv.info.triton_,"",@"SHT_CUDA_INFO"
	.sectionflags	@""
	.align	4


	//----- nvinfo : EIATTR_CUDA_API_VERSION
	.align		4
        /*0000*/ 	.byte	0x04, 0x37
        /*0002*/ 	.short	(.L_9 - .L_8)
.L_8:
        /*0004*/ 	.word	0x0000007c


	//----- nvinfo : EIATTR_SW2861232_WAR
	.align		4
.L_9:
        /*0008*/ 	.byte	0x01, 0x35
	.zero		2


	//----- nvinfo : EIATTR_PARAM_CBANK
	.align		4
        /*000c*/ 	.byte	0x04, 0x0a
        /*000e*/ 	.short	(.L_11 - .L_10)
	.align		4
.L_10:
        /*0010*/ 	.word	index@(.nv.constant0.triton_)
        /*0014*/ 	.short	0x0160
        /*0016*/ 	.short	0x0058


	//----- nvinfo : EIATTR_CBANK_PARAM_SIZE
	.align		4
.L_11:
        /*0018*/ 	.byte	0x03, 0x19
        /*001a*/ 	.short	0x0058


	//----- nvinfo : EIATTR_KPARAM_INFO
	.align		4
        /*001c*/ 	.byte	0x04, 0x17
        /*001e*/ 	.short	(.L_13 - .L_12)
.L_12:
        /*0020*/ 	.word	0x00000000
        /*0024*/ 	.short	0x000a
        /*0026*/ 	.short	0x0050
        /*0028*/ 	.byte	0x00, 0xf4, 0x21, 0x00


	//----- nvinfo : EIATTR_KPARAM_INFO
	.align		4
.L_13:
        /*002c*/ 	.byte	0x04, 0x17
        /*002e*/ 	.short	(.L_15 - .L_14)
.L_14:
        /*0030*/ 	.word	0x00000000
        /*0034*/ 	.short	0x0009
        /*0036*/ 	.short	0x0048
        /*0038*/ 	.byte	0x00, 0xf0, 0x11, 0x00


	//----- nvinfo : EIATTR_KPARAM_INFO
	.align		4
.L_15:
        /*003c*/ 	.byte	0x04, 0x17
        /*003e*/ 	.short	(.L_17 - .L_16)
.L_16:
        /*0040*/ 	.word	0x00000000
        /*0044*/ 	.short	0x0008
        /*0046*/ 	.short	0x0040
        /*0048*/ 	.byte	0x00, 0xf4, 0x21, 0x00


	//----- nvinfo : EIATTR_KPARAM_INFO
	.align		4
.L_17:
        /*004c*/ 	.byte	0x04, 0x17
        /*004e*/ 	.short	(.L_19 - .L_18)
.L_18:
        /*0050*/ 	.word	0x00000000
        /*0054*/ 	.short	0x0007
        /*0056*/ 	.short	0x0038
        /*0058*/ 	.byte	0x00, 0xf4, 0x21, 0x00


	//----- nvinfo : EIATTR_KPARAM_INFO
	.align		4
.L_19:
        /*005c*/ 	.byte	0x04, 0x17
        /*005e*/ 	.short	(.L_21 - .L_20)
.L_20:
        /*0060*/ 	.word	0x00000000
        /*0064*/ 	.short	0x0006
        /*0066*/ 	.short	0x0030
        /*0068*/ 	.byte	0x00, 0xf4, 0x21, 0x00


	//----- nvinfo : EIATTR_KPARAM_INFO
	.align		4
.L_21:
        /*006c*/ 	.byte	0x04, 0x17
        /*006e*/ 	.short	(.L_23 - .L_22)
.L_22:
        /*0070*/ 	.word	0x00000000
        /*0074*/ 	.short	0x0005
        /*0076*/ 	.short	0x0028
        /*0078*/ 	.byte	0x00, 0xf4, 0x21, 0x00


	//----- nvinfo : EIATTR_KPARAM_INFO
	.align		4
.L_23:
        /*007c*/ 	.byte	0x04, 0x17
        /*007e*/ 	.short	(.L_25 - .L_24)
.L_24:
        /*0080*/ 	.word	0x00000000
        /*0084*/ 	.short	0x0004
        /*0086*/ 	.short	0x0020
        /*0088*/ 	.byte	0x00, 0xf4, 0x21, 0x00


	//----- nvinfo : EIATTR_KPARAM_INFO
	.align		4
.L_25:
        /*008c*/ 	.byte	0x04, 0x17
        /*008e*/ 	.short	(.L_27 - .L_26)
.L_26:
        /*0090*/ 	.word	0x00000000
        /*0094*/ 	.short	0x0003
        /*0096*/ 	.short	0x0018
        /*0098*/ 	.byte	0x00, 0xf4, 0x21, 0x00


	//----- nvinfo : EIATTR_KPARAM_INFO
	.align		4
.L_27:
        /*009c*/ 	.byte	0x04, 0x17
        /*009e*/ 	.short	(.L_29 - .L_28)
.L_28:
        /*00a0*/ 	.word	0x00000000
        /*00a4*/ 	.short	0x0002
        /*00a6*/ 	.short	0x0010
        /*00a8*/ 	.byte	0x00, 0xf4, 0x21, 0x00


	//----- nvinfo : EIATTR_KPARAM_INFO
	.align		4
.L_29:
        /*00ac*/ 	.byte	0x04, 0x17
        /*00ae*/ 	.short	(.L_31 - .L_30)
.L_30:
        /*00b0*/ 	.word	0x00000000
        /*00b4*/ 	.short	0x0001
        /*00b6*/ 	.short	0x0008
        /*00b8*/ 	.byte	0x00, 0xf4, 0x21, 0x00


	//----- nvinfo : EIATTR_KPARAM_INFO
	.align		4
.L_31:
        /*00bc*/ 	.byte	0x04, 0x17
        /*00be*/ 	.short	(.L_33 - .L_32)
.L_32:
        /*00c0*/ 	.word	0x00000000
        /*00c4*/ 	.short	0x0000
        /*00c6*/ 	.short	0x0000
        /*00c8*/ 	.byte	0x00, 0xf4, 0x21, 0x00


	//----- nvinfo : EIATTR_MAXREG_COUNT
	.align		4
.L_33:
        /*00cc*/ 	.byte	0x03, 0x1b
        /*00ce*/ 	.short	0x00ff


	//----- nvinfo : EIATTR_EXIT_INSTR_OFFSETS
	.align		4
        /*00d0*/ 	.byte	0x04, 0x1c
        /*00d2*/ 	.short	(.L_35 - .L_34)


	//   ....[0]....
.L_34:
        /*00d4*/ 	.word	0x000006d0


	//----- nvinfo : EIATTR_REQNTID
	.align		4
.L_35:
        /*00d8*/ 	.byte	0x04, 0x10
        /*00da*/ 	.short	(.L_37 - .L_36)
.L_36:
        /*00dc*/ 	.word	0x00000100
        /*00e0*/ 	.word	0x00000001
        /*00e4*/ 	.word	0x00000001
.L_37:


//--------------------- .nv.callgraph             --------------------------
	.section	.nv.callgraph,"",@"SHT_CUDA_CALLGRAPH"
	.align	4
	.sectionentsize	8
	.align		4
        /*0000*/ 	.word	0x00000000
	.align		4
        /*0004*/ 	.word	0xffffffff
	.align		4
        /*0008*/ 	.word	0x00000000
	.align		4
        /*000c*/ 	.word	0xfffffffe
	.align		4
        /*0010*/ 	.word	0x00000000
	.align		4
        /*0014*/ 	.word	0xfffffffd
	.align		4
        /*0018*/ 	.word	0x00000000
	.align		4
        /*001c*/ 	.word	0xfffffffc


//--------------------- .nv.rel.action            --------------------------
	.section	.nv.rel.action,"",@"SHT_CUDA_RELOCINFO"
	.align	8
	.sectionentsize	8
        /*0000*/ 	.byte	0x73, 0x00, 0x00, 0x00, 0x00, 0x00, 0x00, 0x00, 0x00, 0x00, 0x00, 0x11, 0x25, 0x00, 0x05, 0x36


//--------------------- .nv.constant0.triton_     --------------------------
	.section	.nv.constant0.triton_,"a",@progbits
	.sectionflags	@""
	.align	4
.nv.constant0.triton_:
	.zero		440


//--------------------- .text.triton_             --------------------------
	.section	.text.triton_,"ax",@progbits
	.sectioninfo	@"SHI_REGISTERS=30"
	.align	128
        .global         triton_
        .type           triton_,@function
        .size           triton_,(.L_x_1 - triton_)
        .other          triton_,@"STO_CUDA_ENTRY STV_DEFAULT"
triton_:
.text.triton_:
[----:B------:R-:W-:Y:S02]  /*0000*/  IMAD.MOV.U32 R1, RZ, RZ, c[0x0][0x28] ;  /* 0x00000a00ff017624 */ /* 0x000fe400078e00ff */
[----:B------:R-:W0:Y:S01]  /*0010*/  S2R R0, SR_TID.X ;  /* 0x0000000000007919 */ /* 0x000e220000002100 */
[----:B------:R-:W-:-:S03]  /*0020*/  ULDC.64 UR4, c[0x0][0x118] ;  /* 0x0000460000047ab9 */ /* 0x000fc60000000a00 */
[----:B------:R-:W1:Y:S01]  /*0030*/  S2R R15, SR_CTAID.X ;  /* 0x00000000000f7919 */ /* 0x000e620000002500 */
[----:B0-----:R-:W-:-:S05]  /*0040*/  IMAD.SHL.U32 R0, R0, 0x4, RZ ;  /* 0x0000000400007824 */ /* 0x001fca00078e00ff */
[----:B------:R-:W-:-:S04]  /*0050*/  LOP3.LUT R0, R0, 0x3fc, RZ, 0xc0, !PT ;  /* 0x000003fc00007812 */ /* 0x000fc800078ec0ff */
[----:B-1----:R-:W-:Y:S01]  /*0060*/  LEA R15, R15, R0, 0xa ;  /* 0x000000000f0f7211 */ /* 0x002fe200078e50ff */
[----:B------:R-:W-:-:S04]  /*0070*/  IMAD.MOV.U32 R0, RZ, RZ, 0x2 ;  /* 0x00000002ff007424 */ /* 0x000fc800078e00ff */
[----:B------:R-:W-:-:S05]  /*0080*/  IMAD.HI R2, R15, 0x2aaaaaab, RZ ;  /* 0x2aaaaaab0f027827 */ /* 0x000fca00078e02ff */
[----:B------:R-:W-:-:S04]  /*0090*/  SHF.R.U32.HI R3, RZ, 0x1f, R2 ;  /* 0x0000001fff037819 */ /* 0x000fc80000011602 */
[----:B------:R-:W-:-:S05]  /*00a0*/  LEA.HI.SX32 R5, R2, R3, 0x17 ;  /* 0x0000000302057211 */ /* 0x000fca00078fbaff */
[----:B------:R-:W-:-:S05]  /*00b0*/  IMAD.WIDE R2, R5, R0, c[0x0][0x180] ;  /* 0x0000600005027625 */ /* 0x000fca00078e0200 */
[----:B------:R0:W2:Y:S01]  /*00c0*/  LDG.E.EL.U16 R14, [R2.64] ;  /* 0x00000004020e7981 */ /* 0x0000a2000c2e1500 */
[----:B------:R-:W-:-:S06]  /*00d0*/  IMAD.WIDE R20, R5, R0, c[0x0][0x188] ;  /* 0x0000620005147625 */ /* 0x000fcc00078e0200 */
[----:B------:R1:W3:Y:S01]  /*00e0*/  LDG.E.EL.U16 R20, [R20.64] ;  /* 0x0000000414147981 */ /* 0x0002e2000c2e1500 */
[----:B------:R-:W-:Y:S02]  /*00f0*/  IMAD R13, R5, -0xc00, R15 ;  /* 0xfffff400050d7824 */ /* 0x000fe400078e020f */
[----:B------:R-:W-:-:S03]  /*0100*/  IMAD.MOV.U32 R8, RZ, RZ, 0x4 ;  /* 0x00000004ff087424 */ /* 0x000fc600078e00ff */
[----:B------:R-:W-:-:S05]  /*0110*/  IADD3 R5, R13, 0x1800, RZ ;  /* 0x000018000d057810 */ /* 0x000fca0007ffe0ff */
[----:B------:R-:W-:-:S04]  /*0120*/  IMAD.WIDE.U32 R16, R5, R0, c[0x0][0x170] ;  /* 0x00005c0005107625 */ /* 0x000fc800078e0000 */
[-C--:B------:R-:W-:Y:S02]  /*0130*/  IMAD.WIDE.U32 R4, R5, R8.reuse, c[0x0][0x168] ;  /* 0x00005a0005047625 */ /* 0x080fe400078e0008 */
[----:B------:R-:W4:Y:S02]  /*0140*/  LDG.E.EL.64 R16, [R16.64] ;  /* 0x0000000410107981 */ /* 0x000f24000c2e1b00 */
[----:B------:R-:W-:Y:S02]  /*0150*/  IMAD.WIDE R8, R15, R8, c[0x0][0x178] ;  /* 0x00005e000f087625 */ /* 0x000fe400078e0208 */
[----:B------:R-:W5:Y:S02]  /*0160*/  LDG.E.EL.128 R4, [R4.64] ;  /* 0x0000000404047981 */ /* 0x000f64000c2e1d00 */
[CC--:B0-----:R-:W-:Y:S02]  /*0170*/  IMAD.WIDE R2, R13.reuse, R0.reuse, c[0x0][0x190] ;  /* 0x000064000d027625 */ /* 0x0c1fe400078e0200 */
[----:B------:R-:W5:Y:S02]  /*0180*/  LDG.E.128 R8, [R8.64] ;  /* 0x0000000408087981 */ /* 0x000f64000c1e1d00 */
[----:B------:R-:W-:-:S02]  /*0190*/  IMAD.WIDE R12, R13, R0, c[0x0][0x198] ;  /* 0x000066000d0c7625 */ /* 0x000fc400078e0200 */
[----:B------:R-:W5:Y:S02]  /*01a0*/  LDG.E.EL.64 R2, [R2.64] ;  /* 0x0000000402027981 */ /* 0x000f64000c2e1b00 */
[----:B------:R-:W-:Y:S02]  /*01b0*/  IMAD.WIDE R18, R15, R0, c[0x0][0x160] ;  /* 0x000058000f127625 */ /* 0x000fe400078e0200 */
[----:B------:R-:W5:Y:S04]  /*01c0*/  LDG.E.EL.64 R12, [R12.64] ;  /* 0x000000040c0c7981 */ /* 0x000f68000c2e1b00 */
[----:B------:R-:W5:Y:S01]  /*01d0*/  LDG.E.64 R18, [R18.64] ;  /* 0x0000000412127981 */ /* 0x000f62000c1e1b00 */
[C---:B--2---:R-:W-:Y:S01]  /*01e0*/  SHF.L.U32 R22, R14.reuse, 0x10, RZ ;  /* 0x000000100e167819 */ /* 0x044fe200000006ff */
[----:B-1----:R-:W-:-:S03]  /*01f0*/  IMAD.U32 R21, R14, 0x10000, RZ ;  /* 0x000100000e157824 */ /* 0x002fc600078e00ff */
[----:B------:R-:W-:Y:S02]  /*0200*/  FSETP.GE.AND P1, PT, R22, RZ, PT ;  /* 0x000000ff1600720b */ /* 0x000fe40003f26000 */
[----:B------:R-:W-:Y:S01]  /*0210*/  FSETP.GE.AND P0, PT, R21, RZ, PT ;  /* 0x000000ff1500720b */ /* 0x000fe20003f06000 */
[----:B---3--:R-:W-:Y:S01]  /*0220*/  IMAD.U32 R22, R20, 0x10000, RZ ;  /* 0x0001000014167824 */ /* 0x008fe200078e00ff */
[C---:B------:R-:W-:Y:S02]  /*0230*/  SEL R21, R14.reuse, RZ, !P1 ;  /* 0x000000ff0e157207 */ /* 0x040fe40004800000 */
[----:B------:R-:W-:Y:S02]  /*0240*/  SEL R14, R14, RZ, !P0 ;  /* 0x000000ff0e0e7207 */ /* 0x000fe40004000000 */
[----:B------:R-:W-:Y:S02]  /*0250*/  SHF.L.U32 R21, R21, 0x10, RZ ;  /* 0x0000001015157819 */ /* 0x000fe400000006ff */
[----:B------:R-:W-:Y:S01]  /*0260*/  FSETP.GTU.AND P0, PT, R22, RZ, PT ;  /* 0x000000ff1600720b */ /* 0x000fe20003f0c000 */
[----:B------:R-:W-:Y:S01]  /*0270*/  IMAD.U32 R14, R14, 0x10000, RZ ;  /* 0x000100000e0e7824 */ /* 0x000fe200078e00ff */
[----:B------:R-:W-:Y:S01]  /*0280*/  FSETP.GTU.AND P2, PT, R22, RZ, PT ;  /* 0x000000ff1600720b */ /* 0x000fe20003f4c000 */
[----:B------:R-:W-:Y:S01]  /*0290*/  FADD R21, RZ, -R21 ;  /* 0x80000015ff157221 */ /* 0x000fe20000000000 */
[C---:B------:R-:W-:Y:S01]  /*02a0*/  SEL R22, R20.reuse, RZ, P0 ;  /* 0x000000ff14167207 */ /* 0x040fe20000000000 */
[----:B------:R-:W-:Y:S01]  /*02b0*/  FADD R14, RZ, -R14 ;  /* 0x8000000eff0e7221 */ /* 0x000fe20000000000 */
[----:B------:R-:W-:-:S02]  /*02c0*/  SEL R20, R20, RZ, P2 ;  /* 0x000000ff14147207 */ /* 0x000fc40001000000 */
[C---:B------:R-:W-:Y:S01]  /*02d0*/  FSETP.NAN.AND P0, PT, R21.reuse, R21, PT ;  /* 0x000000151500720b */ /* 0x040fe20003f08000 */
[----:B------:R-:W-:Y:S01]  /*02e0*/  IMAD.U32 R22, R22, 0x10000, RZ ;  /* 0x0001000016167824 */ /* 0x000fe200078e00ff */
[----:B------:R-:W-:Y:S01]  /*02f0*/  FSETP.NAN.AND P1, PT, R14, R14, PT ;  /* 0x0000000e0e00720b */ /* 0x000fe20003f28000 */
[----:B----4-:R-:W-:Y:S01]  /*0300*/  IMAD.U32 R25, R16, 0x10000, RZ ;  /* 0x0001000010197824 */ /* 0x010fe200078e00ff */
[----:B------:R-:W-:Y:S02]  /*0310*/  SHF.L.U32 R23, R20, 0x10, RZ ;  /* 0x0000001014177819 */ /* 0x000fe400000006ff */
[----:B------:R-:W-:Y:S01]  /*0320*/  FSETP.GT.AND P3, PT, R21, R22, PT ;  /* 0x000000161500720b */ /* 0x000fe20003f64000 */
[----:B-----5:R-:W-:Y:S01]  /*0330*/  FADD R4, R4, R25 ;  /* 0x0000001904047221 */ /* 0x020fe20000000000 */
[----:B------:R-:W-:Y:S02]  /*0340*/  FSETP.GT.AND P2, PT, R14, R23, PT ;  /* 0x000000170e00720b */ /* 0x000fe40003f44000 */
[----:B------:R-:W-:-:S02]  /*0350*/  PRMT R16, R16, 0x7632, R16 ;  /* 0x0000763210107816 */ /* 0x000fc40000000010 */
[----:B------:R-:W-:Y:S02]  /*0360*/  I2FP.F32.S32 R27, R10 ;  /* 0x0000000a001b7245 */ /* 0x000fe40000201400 */
[----:B------:R-:W-:Y:S01]  /*0370*/  @!P0 FSEL R21, R21, R22, P3 ;  /* 0x0000001615158208 */ /* 0x000fe20001800000 */
[----:B------:R-:W-:Y:S01]  /*0380*/  IMAD.U32 R20, R16, 0x10000, RZ ;  /* 0x0001000010147824 */ /* 0x000fe200078e00ff */
[----:B------:R-:W-:Y:S02]  /*0390*/  @!P1 FSEL R14, R14, R23, P2 ;  /* 0x000000170e0e9208 */ /* 0x000fe40001000000 */
[----:B------:R-:W-:Y:S01]  /*03a0*/  PRMT R22, R17, 0x7632, R22 ;  /* 0x0000763211167816 */ /* 0x000fe20000000016 */
[----:B------:R-:W-:Y:S01]  /*03b0*/  FMUL R16, R21, 0.0078740157186985015869 ;  /* 0x3c01020415107820 */ /* 0x000fe20000400000 */
[----:B------:R-:W-:Y:S01]  /*03c0*/  SHF.L.U32 R17, R17, 0x10, RZ ;  /* 0x0000001011117819 */ /* 0x000fe200000006ff */
[----:B------:R-:W-:Y:S01]  /*03d0*/  FMUL R14, R14, 0.0078740157186985015869 ;  /* 0x3c0102040e0e7820 */ /* 0x000fe20000400000 */
[----:B------:R-:W-:Y:S01]  /*03e0*/  I2FP.F32.S32 R21, R8 ;  /* 0x0000000800157245 */ /* 0x000fe20000201400 */
[----:B------:R-:W-:Y:S01]  /*03f0*/  FADD R5, R5, R20 ;  /* 0x0000001405057221 */ /* 0x000fe20000000000 */
[----:B------:R-:W-:Y:S01]  /*0400*/  FSETP.GT.AND P0, PT, R16, 9.9999997473787516356e-06, PT ;  /* 0x3727c5ac1000780b */ /* 0x000fe20003f04000 */
[----:B------:R-:W-:Y:S01]  /*0410*/  FADD R6, R6, R17 ;  /* 0x0000001106067221 */ /* 0x000fe20000000000 */
[----:B------:R-:W-:-:S02]  /*0420*/  FSETP.GT.AND P1, PT, R14, 9.9999997473787516356e-06, PT ;  /* 0x3727c5ac0e00780b */ /* 0x000fc40003f24000 */
[----:B------:R-:W-:Y:S02]  /*0430*/  FSETP.NAN.AND P2, PT, R16, R16, PT ;  /* 0x000000101000720b */ /* 0x000fe40003f48000 */
[----:B------:R-:W-:Y:S02]  /*0440*/  FSETP.NAN.AND P3, PT, R14, R14, PT ;  /* 0x0000000e0e00720b */ /* 0x000fe40003f68000 */
[----:B------:R-:W-:Y:S02]  /*0450*/  SHF.L.U32 R10, R3, 0x10, RZ ;  /* 0x00000010030a7819 */ /* 0x000fe400000006ff */
[----:B------:R-:W-:Y:S01]  /*0460*/  I2FP.F32.S32 R17, R9 ;  /* 0x0000000900117245 */ /* 0x000fe20000201400 */
[----:B------:R-:W-:Y:S01]  /*0470*/  IMAD.U32 R9, R12, 0x10000, RZ ;  /* 0x000100000c097824 */ /* 0x000fe200078e00ff */
[C---:B------:R-:W-:Y:S01]  /*0480*/  PRMT R8, R2.reuse, 0x7632, R8 ;  /* 0x0000763202087816 */ /* 0x040fe20000000008 */
[----:B------:R-:W-:Y:S01]  /*0490*/  IMAD.U32 R2, R2, 0x10000, RZ ;  /* 0x0001000002027824 */ /* 0x000fe200078e00ff */
[----:B------:R-:W-:-:S02]  /*04a0*/  @!P0 FSEL R16, R16, 9.9999997473787516356e-06, P2 ;  /* 0x3727c5ac10108808 */ /* 0x000fc40001000000 */
[----:B------:R-:W-:Y:S01]  /*04b0*/  PRMT R3, R12, 0x7632, R3 ;  /* 0x000076320c037816 */ /* 0x000fe20000000003 */
[----:B------:R-:W-:Y:S01]  /*04c0*/  IMAD.U32 R8, R8, 0x10000, RZ ;  /* 0x0001000008087824 */ /* 0x000fe200078e00ff */
[----:B------:R-:W-:Y:S01]  /*04d0*/  @!P1 FSEL R14, R14, 9.9999997473787516356e-06, P3 ;  /* 0x3727c5ac0e0e9808 */ /* 0x000fe20001800000 */
[----:B------:R-:W-:Y:S01]  /*04e0*/  FMUL R21, R21, R16 ;  /* 0x0000001015157220 */ /* 0x000fe20000400000 */
[----:B------:R-:W-:Y:S01]  /*04f0*/  I2FP.F32.S32 R25, R11 ;  /* 0x0000000b00197245 */ /* 0x000fe20000201400 */
[----:B------:R-:W-:Y:S01]  /*0500*/  FMUL R27, R16, R27 ;  /* 0x0000001b101b7220 */ /* 0x000fe20000400000 */
[----:B------:R-:W-:Y:S01]  /*0510*/  SHF.L.U32 R23, R13, 0x10, RZ ;  /* 0x000000100d177819 */ /* 0x000fe200000006ff */
[----:B------:R-:W-:Y:S01]  /*0520*/  FMUL R17, R17, R14 ;  /* 0x0000000e11117220 */ /* 0x000fe20000400000 */
[C---:B------:R-:W-:Y:S01]  /*0530*/  SHF.L.U32 R11, R3.reuse, 0x10, RZ ;  /* 0x00000010030b7819 */ /* 0x040fe200000006ff */
[----:B------:R-:W-:Y:S01]  /*0540*/  FFMA R9, R2, R21, R9 ;  /* 0x0000001502097223 */ /* 0x000fe20000000009 */
[----:B------:R-:W-:Y:S01]  /*0550*/  PRMT R3, R3, 0x7632, R3 ;  /* 0x0000763203037816 */ /* 0x000fe20000000003 */
[----:B------:R-:W-:Y:S01]  /*0560*/  FFMA R23, R10, R27, R23 ;  /* 0x0000001b0a177223 */ /* 0x000fe20000000017 */
[----:B------:R-:W-:Y:S01]  /*0570*/  PRMT R13, R13, 0x7632, R13 ;  /* 0x000076320d0d7816 */ /* 0x000fe2000000000d */
[----:B------:R-:W-:Y:S01]  /*0580*/  FFMA R8, R8, R17, R11 ;  /* 0x0000001108087223 */ /* 0x000fe2000000000b */
[----:B------:R-:W-:Y:S01]  /*0590*/  PRMT R2, R18, 0x7632, R2 ;  /* 0x0000763212027816 */ /* 0x000fe20000000002 */
[----:B------:R-:W-:Y:S01]  /*05a0*/  FMUL R25, R14, R25 ;  /* 0x000000190e197220 */ /* 0x000fe20000400000 */
[----:B------:R-:W-:Y:S01]  /*05b0*/  SHF.L.U32 R22, R22, 0x10, RZ ;  /* 0x0000001016167819 */ /* 0x000fe200000006ff */
[----:B------:R-:W-:Y:S01]  /*05c0*/  IMAD.U32 R11, R3, 0x10000, RZ ;  /* 0x00010000030b7824 */ /* 0x000fe200078e00ff */
[----:B------:R-:W-:Y:S01]  /*05d0*/  PRMT R10, R19, 0x7632, R10 ;  /* 0x00007632130a7816 */ /* 0x000fe2000000000a */
[----:B------:R-:W-:Y:S01]  /*05e0*/  IMAD.U32 R3, R18, 0x10000, RZ ;  /* 0x0001000012037824 */ /* 0x000fe200078e00ff */
[----:B------:R-:W-:Y:S01]  /*05f0*/  SHF.L.U32 R12, R13, 0x10, RZ ;  /* 0x000000100d0c7819 */ /* 0x000fe200000006ff */
[----:B------:R-:W-:Y:S01]  /*0600*/  FADD R7, R7, R22 ;  /* 0x0000001607077221 */ /* 0x000fe20000000000 */
[----:B------:R-:W-:Y:S01]  /*0610*/  SHF.L.U32 R2, R2, 0x10, RZ ;  /* 0x0000001002027819 */ /* 0x000fe200000006ff */
[----:B------:R-:W-:Y:S01]  /*0620*/  IMAD.U32 R19, R19, 0x10000, RZ ;  /* 0x0001000013137824 */ /* 0x000fe200078e00ff */
[----:B------:R-:W-:Y:S01]  /*0630*/  SHF.L.U32 R10, R10, 0x10, RZ ;  /* 0x000000100a0a7819 */ /* 0x000fe200000006ff */
[----:B------:R-:W-:Y:S01]  /*0640*/  FFMA R11, R11, R25, R12 ;  /* 0x000000190b0b7223 */ /* 0x000fe2000000000c */
[----:B------:R-:W-:Y:S01]  /*0650*/  FFMA R3, R4, R9, R3 ;  /* 0x0000000904037223 */ /* 0x000fe20000000003 */
[----:B------:R-:W-:Y:S01]  /*0660*/  FFMA R2, R5, R8, R2 ;  /* 0x0000000805027223 */ /* 0x000fe20000000002 */
[----:B------:R-:W-:Y:S01]  /*0670*/  FFMA R5, R6, R23, R19 ;  /* 0x0000001706057223 */ /* 0x000fe20000000013 */
[----:B------:R-:W-:-:S03]  /*0680*/  FFMA R10, R7, R11, R10 ;  /* 0x0000000b070a7223 */ /* 0x000fc6000000000a */
[----:B------:R-:W-:Y:S01]  /*0690*/  F2FP.BF16.PACK_AB R4, R2, R3 ;  /* 0x000000030204723e */ /* 0x000fe200000010ff */
[----:B------:R-:W-:Y:S01]  /*06a0*/  IMAD.WIDE R2, R15, R0, c[0x0][0x1a0] ;  /* 0x000068000f027625 */ /* 0x000fe200078e0200 */
[----:B------:R-:W-:-:S05]  /*06b0*/  F2FP.BF16.PACK_AB R5, R10, R5 ;  /* 0x000000050a05723e */ /* 0x000fca00000010ff */
[----:B------:R-:W-:Y:S01]  /*06c0*/  STG.E.64 [R2.64], R4 ;  /* 0x0000000402007986 */ /* 0x000fe2000c101b04 */
[----:B------:R-:W-:Y:S05]  /*06d0*/  EXIT ;  /* 0x000000000000794d */ /* 0x000fea0003800000 */
.L_x_0:
[----:B------:R-:W-:-:S00]  /*06e0*/  BRA `(.L_x_0) ;  /* 0xfffffff000007947 */ /* 0x000fc0000383ffff */
[----:B------:R-:W-:-:S00]  /*06f0*/  NOP ;  /* 0x0000000000007918 */ /* 0x000fc00000000000 */
        /* <DEDUP_REMOVED lines=8> */
.L_x_1:
